	.headerflags	@"EF_CUDA_TEXMODE_UNIFIED EF_CUDA_64BIT_ADDRESS EF_CUDA_ACCELERATORS EF_CUDA_SM90 EF_CUDA_VIRTUAL_SM(EF_CUDA_SM90)"
	.elftype	@"ET_EXEC"


//--------------------- .nv.info                  --------------------------
	.section	.nv.info,"",@"SHT_CUDA_INFO"
	.align	4


	//----- nvinfo : EIATTR_REGCOUNT
	.align		4
        /*0000*/ 	.byte	0x04, 0x2f
        /*0002*/ 	.short	(.L_1 - .L_0)
	.align		4
.L_0:
        /*0004*/ 	.word	index@(triton_poi_fused_convolution_max_pool2d_with_indices_relu_14)
        /*0008*/ 	.word	0x00000020


	//----- nvinfo : EIATTR_MIN_STACK_SIZE
	.align		4
.L_1:
        /*000c*/ 	.byte	0x04, 0x12
        /*000e*/ 	.short	(.L_3 - .L_2)
	.align		4
.L_2:
        /*0010*/ 	.word	index@(triton_poi_fused_convolution_max_pool2d_with_indices_relu_14)
        /*0014*/ 	.word	0x00000000


	//----- nvinfo : EIATTR_FRAME_SIZE
	.align		4
.L_3:
        /*0018*/ 	.byte	0x04, 0x11
        /*001a*/ 	.short	(.L_5 - .L_4)
	.align		4
.L_4:
        /*001c*/ 	.word	index@(triton_poi_fused_convolution_max_pool2d_with_indices_relu_14)
        /*0020*/ 	.word	0x00000000


	//----- nvinfo : EIATTR_MIN_STACK_SIZE
	.align		4
.L_5:
        /*0024*/ 	.byte	0x04, 0x12
        /*0026*/ 	.short	(.L_7 - .L_6)
	.align		4
.L_6:
        /*0028*/ 	.word	index@(triton_poi_fused_convolution_max_pool2d_with_indices_relu_14)
        /*002c*/ 	.word	0x00000000
.L_7:


//--------------------- .nv.info.triton_poi_fused_convolution_max_pool2d_with_indices_relu_14 --------------------------
	.section	.nv.info.triton_poi_fused_convolution_max_pool2d_with_indices_relu_14,"",@"SHT_CUDA_INFO"
	.sectionflags	@""
	.align	4


	//----- nvinfo : EIATTR_CUDA_API_VERSION
	.align		4
        /*0000*/ 	.byte	0x04, 0x37
        /*0002*/ 	.short	(.L_9 - .L_8)
.L_8:
        /*0004*/ 	.word	0x0000007c


	//----- nvinfo : EIATTR_KPARAM_INFO
	.align		4
.L_9:
        /*0008*/ 	.byte	0x04, 0x17
        /*000a*/ 	.short	(.L_11 - .L_10)
.L_10:
        /*000c*/ 	.word	0x00000000
        /*0010*/ 	.short	0x0004
        /*0012*/ 	.short	0x001c
        /*0014*/ 	.byte	0x00, 0xf0, 0x11, 0x00


	//----- nvinfo : EIATTR_KPARAM_INFO
	.align		4
.L_11:
        /*0018*/ 	.byte	0x04, 0x17
        /*001a*/ 	.short	(.L_13 - .L_12)
.L_12:
        /*001c*/ 	.word	0x00000000
        /*0020*/ 	.short	0x0003
        /*0022*/ 	.short	0x0018
        /*0024*/ 	.byte	0x00, 0xf0, 0x11, 0x00


	//----- nvinfo : EIATTR_KPARAM_INFO
	.align		4
.L_13:
        /*0028*/ 	.byte	0x04, 0x17
        /*002a*/ 	.short	(.L_15 - .L_14)
.L_14:
        /*002c*/ 	.word	0x00000000
        /*0030*/ 	.short	0x0002
        /*0032*/ 	.short	0x0010
        /*0034*/ 	.byte	0x00, 0xf4, 0x21, 0x00


	//----- nvinfo : EIATTR_KPARAM_INFO
	.align		4
.L_15:
        /*0038*/ 	.byte	0x04, 0x17
        /*003a*/ 	.short	(.L_17 - .L_16)
.L_16:
        /*003c*/ 	.word	0x00000000
        /*0040*/ 	.short	0x0001
        /*0042*/ 	.short	0x0008
        /*0044*/ 	.byte	0x00, 0xf4, 0x21, 0x00


	//----- nvinfo : EIATTR_KPARAM_INFO
	.align		4
.L_17:
        /*0048*/ 	.byte	0x04, 0x17
        /*004a*/ 	.short	(.L_19 - .L_18)
.L_18:
        /*004c*/ 	.word	0x00000000
        /*0050*/ 	.short	0x0000
        /*0052*/ 	.short	0x0000
        /*0054*/ 	.byte	0x00, 0xf4, 0x21, 0x00


	//----- nvinfo : EIATTR_SPARSE_MMA_MASK
	.align		4
.L_19:
        /*0058*/ 	.byte	0x03, 0x50
        /*005a*/ 	.short	0x0000


	//----- nvinfo : EIATTR_MAXREG_COUNT
	.align		4
        /*005c*/ 	.byte	0x03, 0x1b
        /*005e*/ 	.short	0x00ff


	//----- nvinfo : EIATTR_EXIT_INSTR_OFFSETS
	.align		4
        /*0060*/ 	.byte	0x04, 0x1c
        /*0062*/ 	.short	(.L_21 - .L_20)


	//   ....[0]....
.L_20:
        /*0064*/ 	.word	0x00000b80


	//   ....[1]....
        /*0068*/ 	.word	0x00000c00


	//----- nvinfo : EIATTR_REQNTID
	.align		4
.L_21:
        /*006c*/ 	.byte	0x04, 0x10
        /*006e*/ 	.short	(.L_23 - .L_22)
.L_22:
        /*0070*/ 	.word	0x00000100
        /*0074*/ 	.word	0x00000001
        /*0078*/ 	.word	0x00000001


	//----- nvinfo : EIATTR_CBANK_PARAM_SIZE
	.align		4
.L_23:
        /*007c*/ 	.byte	0x03, 0x19
        /*007e*/ 	.short	0x0020


	//----- nvinfo : EIATTR_PARAM_CBANK
	.align		4
        /*0080*/ 	.byte	0x04, 0x0a
        /*0082*/ 	.short	(.L_25 - .L_24)
	.align		4
.L_24:
        /*0084*/ 	.word	index@(.nv.constant0.triton_poi_fused_convolution_max_pool2d_with_indices_relu_14)
        /*0088*/ 	.short	0x0210
        /*008a*/ 	.short	0x0020


	//----- nvinfo : EIATTR_SW_WAR
	.align		4
.L_25:
        /*008c*/ 	.byte	0x04, 0x36
        /*008e*/ 	.short	(.L_27 - .L_26)
.L_26:
        /*0090*/ 	.word	0x00000008
.L_27:


//--------------------- .nv.callgraph             --------------------------
	.section	.nv.callgraph,"",@"SHT_CUDA_CALLGRAPH"
	.align	4
	.sectionentsize	8
	.align		4
        /*0000*/ 	.word	0x00000000
	.align		4
        /*0004*/ 	.word	0xffffffff
	.align		4
        /*0008*/ 	.word	0x00000000
	.align		4
        /*000c*/ 	.word	0xfffffffe
	.align		4
        /*0010*/ 	.word	0x00000000
	.align		4
        /*0014*/ 	.word	0xfffffffd
	.align		4
        /*0018*/ 	.word	0x00000000
	.align		4
        /*001c*/ 	.word	0xfffffffc


//--------------------- .text.triton_poi_fused_convolution_max_pool2d_with_indices_relu_14 --------------------------
	.section	.text.triton_poi_fused_convolution_max_pool2d_with_indices_relu_14,"ax",@progbits
	.sectionflags	@"SHF_BARRIERS=1"
	.align	128
        .global         triton_poi_fused_convolution_max_pool2d_with_indices_relu_14
        .type           triton_poi_fused_convolution_max_pool2d_with_indices_relu_14,@function
        .size           triton_poi_fused_convolution_max_pool2d_with_indices_relu_14,(.L_x_1 - triton_poi_fused_convolution_max_pool2d_with_indices_relu_14)
        .other          triton_poi_fused_convolution_max_pool2d_with_indices_relu_14,@"STO_CUDA_ENTRY STV_DEFAULT"
triton_poi_fused_convolution_max_pool2d_with_indices_relu_14:
.text.triton_poi_fused_convolution_max_pool2d_with_indices_relu_14:
[----:B------:R-:W0:Y:S01]  /*0000*/  LDC R1, c[0x0][0x28] ;  /* 0x00000a00ff017b82 */ /* 0x000e220000000800 */
[----:B------:R-:W1:Y:S07]  /*0010*/  S2R R3, SR_CTAID.Y ;  /* 0x0000000000037919 */ /* 0x000e6e0000002600 */
[----:B------:R-:W2:Y:S01]  /*0020*/  LDC.64 R26, c[0x0][0x210] ;  /* 0x00008400ff1a7b82 */ /* 0x000ea20000000a00 */
[----:B------:R-:W-:Y:S02]  /*0030*/  CS2R R8, SRZ ;  /* 0x0000000000087805 */ /* 0x000fe4000001ff00 */
[----:B------:R-:W-:Y:S01]  /*0040*/  CS2R R10, SRZ ;  /* 0x00000000000a7805 */ /* 0x000fe2000001ff00 */
[----:B------:R-:W3:Y:S01]  /*0050*/  S2R R0, SR_TID.X ;  /* 0x0000000000007919 */ /* 0x000ee20000002100 */
[----:B------:R-:W-:Y:S01]  /*0060*/  ULDC.64 UR6, c[0x0][0x208] ;  /* 0x0000820000067ab9 */ /* 0x000fe20000000a00 */
[----:B------:R-:W4:Y:S02]  /*0070*/  S2R R2, SR_CTAID.X ;  /* 0x0000000000027919 */ /* 0x000f240000002500 */
[----:B------:R-:W5:Y:S01]  /*0080*/  LDC.64 R20, c[0x0][0x218] ;  /* 0x00008600ff147b82 */ /* 0x000f620000000a00 */
[----:B-1----:R-:W-:Y:S01]  /*0090*/  IMAD.SHL.U32 R24, R3, 0x10, RZ ;  /* 0x0000001003187824 */ /* 0x002fe200078e00ff */
[----:B------:R-:W-:Y:S01]  /*00a0*/  SHF.R.S32.HI R4, RZ, 0x1b, R3 ;  /* 0x0000001bff047819 */ /* 0x000fe20000011403 */
[----:B---3--:R-:W-:-:S03]  /*00b0*/  IMAD.SHL.U32 R3, R0, 0x4, RZ ;  /* 0x0000000400037824 */ /* 0x008fc600078e00ff */
[----:B------:R-:W-:Y:S02]  /*00c0*/  SGXT R4, R4, 0x1 ;  /* 0x000000010404781a */ /* 0x000fe40000000200 */
[----:B------:R-:W-:Y:S02]  /*00d0*/  SHF.R.U32.HI R25, RZ, 0x2, R0 ;  /* 0x00000002ff197819 */ /* 0x000fe40000011600 */
[----:B------:R-:W-:Y:S02]  /*00e0*/  LOP3.LUT R17, R24, 0xc, R3, 0xf8, !PT ;  /* 0x0000000c18117812 */ /* 0x000fe400078ef803 */
[----:B------:R-:W-:Y:S02]  /*00f0*/  SGXT.U32 R25, R25, 0x6 ;  /* 0x000000061919781a */ /* 0x000fe40000000000 */
[----:B------:R-:W-:Y:S02]  /*0100*/  LEA.HI R5, R4, R17, RZ, 0x8 ;  /* 0x0000001104057211 */ /* 0x000fe400078f40ff */
[----:B----4-:R-:W-:-:S02]  /*0110*/  PRMT R4, R25, 0x6540, R2 ;  /* 0x0000654019047816 */ /* 0x010fc40000000002 */
[C---:B------:R-:W-:Y:S01]  /*0120*/  LOP3.LUT R6, R5.reuse, 0xffffff00, RZ, 0xc0, !PT ;  /* 0xffffff0005067812 */ /* 0x040fe200078ec0ff */
[----:B------:R-:W-:Y:S01]  /*0130*/  IMAD.SHL.U32 R5, R5, 0x100, RZ ;  /* 0x0000010005057824 */ /* 0x000fe200078e00ff */
[C---:B------:R-:W-:Y:S02]  /*0140*/  ISETP.GE.AND P0, PT, R4.reuse, 0x100, PT ;  /* 0x000001000400780c */ /* 0x040fe40003f06270 */
[C---:B------:R-:W-:Y:S01]  /*0150*/  LOP3.LUT R29, R4.reuse, 0x80, RZ, 0xfc, !PT ;  /* 0x00000080041d7812 */ /* 0x040fe200078efcff */
[----:B------:R-:W-:Y:S01]  /*0160*/  IMAD.IADD R17, R17, 0x1, -R6 ;  /* 0x0000000111117824 */ /* 0x000fe200078e0a06 */
[----:B------:R-:W-:Y:S02]  /*0170*/  LOP3.LUT R6, R5, 0xffff0000, RZ, 0xc0, !PT ;  /* 0xffff000005067812 */ /* 0x000fe400078ec0ff */
[C---:B------:R-:W-:Y:S02]  /*0180*/  LOP3.LUT R5, R4.reuse, 0x40, RZ, 0xfc, !PT ;  /* 0x0000004004057812 */ /* 0x040fe400078efcff */
[----:B------:R-:W-:Y:S01]  /*0190*/  LOP3.LUT R16, R4, 0xc0, RZ, 0xfc, !PT ;  /* 0x000000c004107812 */ /* 0x000fe200078efcff */
[----:B------:R-:W-:Y:S01]  /*01a0*/  IMAD.IADD R6, R17, 0x1, R6 ;  /* 0x0000000111067824 */ /* 0x000fe200078e0206 */
[----:B------:R-:W-:-:S02]  /*01b0*/  ISETP.GE.AND P1, PT, R5, 0x100, PT ;  /* 0x000001000500780c */ /* 0x000fc40003f26270 */
[----:B------:R-:W-:Y:S01]  /*01c0*/  ISETP.GE.AND P2, PT, R29, 0x100, PT ;  /* 0x000001001d00780c */ /* 0x000fe20003f46270 */
[--C-:B------:R-:W-:Y:S01]  /*01d0*/  IMAD R23, R5, 0x100, R6.reuse ;  /* 0x0000010005177824 */ /* 0x100fe200078e0206 */
[----:B------:R-:W-:Y:S01]  /*01e0*/  ISETP.GE.AND P3, PT, R16, 0x100, PT ;  /* 0x000001001000780c */ /* 0x000fe20003f66270 */
[--C-:B------:R-:W-:Y:S01]  /*01f0*/  IMAD R19, R4, 0x100, R6.reuse ;  /* 0x0000010004137824 */ /* 0x100fe200078e0206 */
[----:B------:R-:W-:Y:S01]  /*0200*/  CS2R R4, SRZ ;  /* 0x0000000000047805 */ /* 0x000fe2000001ff00 */
[--C-:B------:R-:W-:Y:S02]  /*0210*/  IMAD R29, R29, 0x100, R6.reuse ;  /* 0x000001001d1d7824 */ /* 0x100fe400078e0206 */
[----:B------:R-:W-:Y:S01]  /*0220*/  IMAD R16, R16, 0x100, R6 ;  /* 0x0000010010107824 */ /* 0x000fe200078e0206 */
[----:B------:R-:W-:Y:S01]  /*0230*/  CS2R R6, SRZ ;  /* 0x0000000000067805 */ /* 0x000fe2000001ff00 */
[----:B--2---:R-:W-:-:S04]  /*0240*/  IMAD.WIDE R22, R23, 0x4, R26 ;  /* 0x0000000417167825 */ /* 0x004fc800078e021a */
[----:B-----5:R-:W-:Y:S01]  /*0250*/  IMAD.WIDE R20, R17, 0x4, R20 ;  /* 0x0000000411147825 */ /* 0x020fe200078e0214 */
[----:B------:R-:W2:Y:S03]  /*0260*/  @!P1 LDG.E.EL.128 R8, desc[UR6][R22.64] ;  /* 0x0000000616089981 */ /* 0x000ea6000c2e1d00 */
[--C-:B------:R-:W-:Y:S01]  /*0270*/  IMAD.WIDE R18, R19, 0x4, R26.reuse ;  /* 0x0000000413127825 */ /* 0x100fe200078e021a */
[----:B------:R-:W-:Y:S02]  /*0280*/  CS2R R12, SRZ ;  /* 0x00000000000c7805 */ /* 0x000fe4000001ff00 */
[----:B------:R-:W-:Y:S01]  /*0290*/  CS2R R14, SRZ ;  /* 0x00000000000e7805 */ /* 0x000fe2000001ff00 */
[--C-:B------:R-:W-:Y:S01]  /*02a0*/  IMAD.WIDE R28, R29, 0x4, R26.reuse ;  /* 0x000000041d1c7825 */ /* 0x100fe200078e021a */
[----:B------:R1:W3:Y:S03]  /*02b0*/  @!P0 LDG.E.EL.128 R4, desc[UR6][R18.64] ;  /* 0x0000000612048981 */ /* 0x0002e6000c2e1d00 */
[----:B------:R-:W-:Y:S01]  /*02c0*/  IMAD.WIDE R26, R16, 0x4, R26 ;  /* 0x00000004101a7825 */ /* 0x000fe200078e021a */
[----:B------:R-:W3:Y:S01]  /*02d0*/  LDG.E.EL.128 R20, desc[UR6][R20.64] ;  /* 0x0000000614147981 */ /* 0x000ee2000c2e1d00 */
[----:B------:R-:W-:-:S03]  /*02e0*/  CS2R R16, SRZ ;  /* 0x0000000000107805 */ /* 0x000fc6000001ff00 */
[----:B------:R-:W4:Y:S01]  /*02f0*/  @!P2 LDG.E.EL.128 R12, desc[UR6][R28.64] ;  /* 0x000000061c0ca981 */ /* 0x000f22000c2e1d00 */
[----:B-1----:R-:W-:-:S06]  /*0300*/  CS2R R18, SRZ ;  /* 0x0000000000127805 */ /* 0x002fcc000001ff00 */
[----:B------:R1:W5:Y:S02]  /*0310*/  @!P3 LDG.E.EL.128 R16, desc[UR6][R26.64] ;  /* 0x000000061a10b981 */ /* 0x000364000c2e1d00 */
[----:B-1----:R-:W1:Y:S01]  /*0320*/  S2R R26, SR_TID.X ;  /* 0x00000000001a7919 */ /* 0x002e620000002100 */
[----:B------:R-:W1:Y:S01]  /*0330*/  S2UR UR5, SR_CgaCtaId ;  /* 0x00000000000579c3 */ /* 0x000e620000008800 */
[----:B------:R-:W-:Y:S02]  /*0340*/  UMOV UR4, 0x400 ;  /* 0x0000040000047882 */ /* 0x000fe40000000000 */
[----:B01----:R-:W-:Y:S01]  /*0350*/  UPRMT UR4, UR5, 0x654, UR4 ;  /* 0x0000065405047896 */ /* 0x003fe20008000004 */
[----:B------:R-:W-:Y:S02]  /*0360*/  SHF.R.U32.HI R0, RZ, 0x6, R0 ;  /* 0x00000006ff007819 */ /* 0x000fe40000011600 */
[C---:B---3--:R-:W-:Y:S01]  /*0370*/  FSETP.GEU.AND P4, PT, R20.reuse, -R4, PT ;  /* 0x800000041400720b */ /* 0x048fe20003f8e000 */
[----:B------:R-:W-:Y:S01]  /*0380*/  FADD R27, R20, R4 ;  /* 0x00000004141b7221 */ /* 0x000fe20000000000 */
[----:B------:R-:W-:Y:S01]  /*0390*/  IMAD.SHL.U32 R4, R26, 0x400, RZ ;  /* 0x000004001a047824 */ /* 0x000fe200078e00ff */
[C---:B--2---:R-:W-:Y:S01]  /*03a0*/  FSETP.GEU.AND P2, PT, R20.reuse, -R8, PT ;  /* 0x800000081400720b */ /* 0x044fe20003f4e000 */
[C---:B------:R-:W-:Y:S01]  /*03b0*/  FADD R8, R20.reuse, R8 ;  /* 0x0000000814087221 */ /* 0x040fe20000000000 */
[----:B----4-:R-:W-:-:S02]  /*03c0*/  FSETP.GEU.AND P3, PT, R20, -R12, PT ;  /* 0x8000000c1400720b */ /* 0x010fc40003f6e000 */
[----:B------:R-:W-:Y:S01]  /*03d0*/  LOP3.LUT R4, R4, 0xc00, RZ, 0xc0, !PT ;  /* 0x00000c0004047812 */ /* 0x000fe200078ec0ff */
[C---:B------:R-:W-:Y:S01]  /*03e0*/  FADD R12, R20.reuse, R12 ;  /* 0x0000000c140c7221 */ /* 0x040fe20000000000 */
[C---:B------:R-:W-:Y:S02]  /*03f0*/  FSETP.GEU.AND P5, PT, R21.reuse, -R9, PT ;  /* 0x800000091500720b */ /* 0x040fe40003fae000 */
[C---:B-----5:R-:W-:Y:S01]  /*0400*/  FSETP.GEU.AND P0, PT, R20.reuse, -R16, PT ;  /* 0x800000101400720b */ /* 0x060fe20003f0e000 */
[----:B------:R-:W-:Y:S01]  /*0410*/  FADD R16, R20, R16 ;  /* 0x0000001014107221 */ /* 0x000fe20000000000 */
[C---:B------:R-:W-:Y:S01]  /*0420*/  FSETP.GEU.AND P6, PT, R21.reuse, -R13, PT ;  /* 0x8000000d1500720b */ /* 0x040fe20003fce000 */
[C---:B------:R-:W-:Y:S01]  /*0430*/  FADD R9, R21.reuse, R9 ;  /* 0x0000000915097221 */ /* 0x040fe20000000000 */
[C---:B------:R-:W-:Y:S01]  /*0440*/  LOP3.LUT R25, R4.reuse, R25, RZ, 0xfc, !PT ;  /* 0x0000001904197212 */ /* 0x040fe200078efcff */
[----:B------:R-:W-:Y:S01]  /*0450*/  FADD R13, R21, R13 ;  /* 0x0000000d150d7221 */ /* 0x000fe20000000000 */
[----:B------:R-:W-:-:S02]  /*0460*/  LEA.HI R20, R4, UR4, RZ, 0x1a ;  /* 0x0000000404147c11 */ /* 0x000fc4000f8fd0ff */
[----:B------:R-:W-:Y:S02]  /*0470*/  FSEL R8, R8, RZ, P2 ;  /* 0x000000ff08087208 */ /* 0x000fe40001000000 */
[C---:B------:R-:W-:Y:S01]  /*0480*/  FSETP.GEU.AND P1, PT, R21.reuse, -R17, PT ;  /* 0x800000111500720b */ /* 0x040fe20003f2e000 */
[C---:B------:R-:W-:Y:S01]  /*0490*/  FADD R17, R21.reuse, R17 ;  /* 0x0000001115117221 */ /* 0x040fe20000000000 */
[C---:B------:R-:W-:Y:S01]  /*04a0*/  FSETP.GEU.AND P2, PT, R21.reuse, -R5, PT ;  /* 0x800000051500720b */ /* 0x040fe20003f4e000 */
[----:B------:R-:W-:Y:S01]  /*04b0*/  FADD R5, R21, R5 ;  /* 0x0000000515057221 */ /* 0x000fe20000000000 */
[----:B------:R-:W-:Y:S01]  /*04c0*/  IMAD R21, R25, 0x4, R20 ;  /* 0x0000000419157824 */ /* 0x000fe200078e0214 */
[----:B------:R-:W-:Y:S02]  /*04d0*/  FSEL R12, R12, RZ, P3 ;  /* 0x000000ff0c0c7208 */ /* 0x000fe40001800000 */
[----:B------:R-:W-:Y:S02]  /*04e0*/  FSEL R20, R27, RZ, P4 ;  /* 0x000000ff1b147208 */ /* 0x000fe40002000000 */
[----:B------:R-:W-:-:S02]  /*04f0*/  FSEL R9, R9, RZ, P5 ;  /* 0x000000ff09097208 */ /* 0x000fc40002800000 */
[----:B------:R-:W-:Y:S02]  /*0500*/  FSEL R13, R13, RZ, P6 ;  /* 0x000000ff0d0d7208 */ /* 0x000fe40003000000 */
[C---:B------:R-:W-:Y:S01]  /*0510*/  FSETP.GEU.AND P3, PT, R22.reuse, -R10, PT ;  /* 0x8000000a1600720b */ /* 0x040fe20003f6e000 */
[C---:B------:R-:W-:Y:S01]  /*0520*/  FADD R10, R22.reuse, R10 ;  /* 0x0000000a160a7221 */ /* 0x040fe20000000000 */
[C---:B------:R-:W-:Y:S01]  /*0530*/  FSETP.GEU.AND P4, PT, R22.reuse, -R14, PT ;  /* 0x8000000e1600720b */ /* 0x040fe20003f8e000 */
[C---:B------:R-:W-:Y:S01]  /*0540*/  FADD R14, R22.reuse, R14 ;  /* 0x0000000e160e7221 */ /* 0x040fe20000000000 */
[C---:B------:R-:W-:Y:S01]  /*0550*/  FSETP.GEU.AND P5, PT, R22.reuse, -R18, PT ;  /* 0x800000121600720b */ /* 0x040fe20003fae000 */
[C---:B------:R-:W-:Y:S01]  /*0560*/  FADD R18, R22.reuse, R18 ;  /* 0x0000001216127221 */ /* 0x040fe20000000000 */
[C---:B------:R-:W-:Y:S01]  /*0570*/  FSETP.GEU.AND P6, PT, R22.reuse, -R6, PT ;  /* 0x800000061600720b */ /* 0x040fe20003fce000 */
[----:B------:R-:W-:Y:S01]  /*0580*/  FADD R6, R22, R6 ;  /* 0x0000000616067221 */ /* 0x000fe20000000000 */
[----:B------:R-:W-:-:S02]  /*0590*/  LOP3.LUT R22, R4, 0x100, RZ, 0xfc, !PT ;  /* 0x0000010004167812 */ /* 0x000fc400078efcff */
[C---:B------:R-:W-:Y:S01]  /*05a0*/  LOP3.LUT R27, R4.reuse, 0x200, RZ, 0xfc, !PT ;  /* 0x00000200041b7812 */ /* 0x040fe200078efcff */
[----:B------:R0:W-:Y:S01]  /*05b0*/  STS [R21], R20 ;  /* 0x0000001415007388 */ /* 0x0001e20000000800 */
[----:B------:R-:W-:Y:S02]  /*05c0*/  LOP3.LUT R28, R4, 0x300, RZ, 0xfc, !PT ;  /* 0x00000300041c7812 */ /* 0x000fe400078efcff */
[----:B------:R-:W-:Y:S02]  /*05d0*/  FSEL R5, R5, RZ, P2 ;  /* 0x000000ff05057208 */ /* 0x000fe40001000000 */
[----:B------:R-:W-:Y:S02]  /*05e0*/  LEA.HI R4, R22, UR4, RZ, 0x1a ;  /* 0x0000000416047c11 */ /* 0x000fe4000f8fd0ff */
[----:B------:R-:W-:Y:S02]  /*05f0*/  FSETP.GEU.AND P2, PT, R23, -R11, PT ;  /* 0x8000000b1700720b */ /* 0x000fe40003f4e000 */
[----:B------:R-:W-:Y:S01]  /*0600*/  LEA.HI R22, R27, UR4, RZ, 0x1a ;  /* 0x000000041b167c11 */ /* 0x000fe2000f8fd0ff */
[C---:B0-----:R-:W-:Y:S01]  /*0610*/  FADD R20, R23.reuse, R11 ;  /* 0x0000000b17147221 */ /* 0x041fe20000000000 */
[----:B------:R-:W-:Y:S01]  /*0620*/  FSEL R11, R10, RZ, P3 ;  /* 0x000000ff0a0b7208 */ /* 0x000fe20001800000 */
[----:B------:R-:W-:Y:S01]  /*0630*/  FADD R10, R23, R7 ;  /* 0x00000007170a7221 */ /* 0x000fe20000000000 */
[----:B------:R-:W-:-:S02]  /*0640*/  LEA.HI R28, R28, UR4, RZ, 0x1a ;  /* 0x000000041c1c7c11 */ /* 0x000fc4000f8fd0ff */
[----:B------:R-:W-:Y:S01]  /*0650*/  FSETP.GEU.AND P3, PT, R23, -R7, PT ;  /* 0x800000071700720b */ /* 0x000fe20003f6e000 */
[C---:B------:R-:W-:Y:S01]  /*0660*/  IMAD R4, R25.reuse, 0x4, R4 ;  /* 0x0000000419047824 */ /* 0x040fe200078e0204 */
[----:B------:R-:W-:Y:S01]  /*0670*/  FSEL R7, R6, RZ, P6 ;  /* 0x000000ff06077208 */ /* 0x000fe20003000000 */
[C---:B------:R-:W-:Y:S01]  /*0680*/  IMAD R22, R25.reuse, 0x4, R22 ;  /* 0x0000000419167824 */ /* 0x040fe200078e0216 */
[----:B------:R-:W-:Y:S01]  /*0690*/  FSEL R6, R10, RZ, P3 ;  /* 0x000000ff0a067208 */ /* 0x000fe20001800000 */
[----:B------:R-:W-:Y:S01]  /*06a0*/  IMAD R25, R25, 0x4, R28 ;  /* 0x0000000419197824 */ /* 0x000fe200078e021c */
[C---:B------:R-:W-:Y:S01]  /*06b0*/  FSETP.GEU.AND P6, PT, R23.reuse, -R15, PT ;  /* 0x8000000f1700720b */ /* 0x040fe20003fce000 */
[----:B------:R-:W-:Y:S01]  /*06c0*/  FADD R15, R23, R15 ;  /* 0x0000000f170f7221 */ /* 0x000fe20000000000 */
[----:B------:R0:W-:Y:S01]  /*06d0*/  STS [R4+0x400], R5 ;  /* 0x0004000504007388 */ /* 0x0001e20000000800 */
[----:B------:R-:W-:-:S03]  /*06e0*/  FSEL R20, R20, RZ, P2 ;  /* 0x000000ff14147208 */ /* 0x000fc60001000000 */
[----:B------:R-:W-:Y:S01]  /*06f0*/  STS [R22+0x800], R7 ;  /* 0x0008000716007388 */ /* 0x000fe20000000800 */
[C---:B------:R-:W-:Y:S01]  /*0700*/  FSETP.GEU.AND P2, PT, R23.reuse, -R19, PT ;  /* 0x800000131700720b */ /* 0x040fe20003f4e000 */
[----:B------:R-:W-:Y:S02]  /*0710*/  FADD R23, R23, R19 ;  /* 0x0000001317177221 */ /* 0x000fe40000000000 */
[----:B------:R1:W-:Y:S01]  /*0720*/  STS [R25+0xc00], R6 ;  /* 0x000c000619007388 */ /* 0x0003e20000000800 */
[----:B------:R-:W-:-:S03]  /*0730*/  FSEL R27, R14, RZ, P4 ;  /* 0x000000ff0e1b7208 */ /* 0x000fc60002000000 */
[----:B------:R-:W-:Y:S01]  /*0740*/  STS [R21+0x100], R8 ;  /* 0x0001000815007388 */ /* 0x000fe20000000800 */
[----:B------:R-:W-:-:S03]  /*0750*/  FSEL R10, R15, RZ, P6 ;  /* 0x000000ff0f0a7208 */ /* 0x000fc60003000000 */
[----:B------:R-:W-:Y:S01]  /*0760*/  STS [R4+0x500], R9 ;  /* 0x0005000904007388 */ /* 0x000fe20000000800 */
[----:B------:R-:W-:-:S03]  /*0770*/  FSEL R16, R16, RZ, P0 ;  /* 0x000000ff10107208 */ /* 0x000fc60000000000 */
[----:B------:R-:W-:Y:S01]  /*0780*/  STS [R22+0x900], R11 ;  /* 0x0009000b16007388 */ /* 0x000fe20000000800 */
[----:B------:R-:W-:-:S03]  /*0790*/  FSEL R17, R17, RZ, P1 ;  /* 0x000000ff11117208 */ /* 0x000fc60000800000 */
[----:B------:R-:W-:Y:S01]  /*07a0*/  STS [R25+0xd00], R20 ;  /* 0x000d001419007388 */ /* 0x000fe20000000800 */
[----:B0-----:R-:W-:Y:S01]  /*07b0*/  FSEL R5, R18, RZ, P5 ;  /* 0x000000ff12057208 */ /* 0x001fe20002800000 */
[----:B------:R-:W-:Y:S02]  /*07c0*/  IMAD.SHL.U32 R26, R26, 0x4, RZ ;  /* 0x000000041a1a7824 */ /* 0x000fe400078e00ff */
[----:B------:R-:W-:Y:S01]  /*07d0*/  STS [R21+0x200], R12 ;  /* 0x0002000c15007388 */ /* 0x000fe20000000800 */
[----:B-1----:R-:W-:-:S03]  /*07e0*/  FSEL R6, R23, RZ, P2 ;  /* 0x000000ff17067208 */ /* 0x002fc60001000000 */
[----:B------:R-:W-:Y:S04]  /*07f0*/  STS [R4+0x600], R13 ;  /* 0x0006000d04007388 */ /* 0x000fe80000000800 */
[----:B------:R-:W-:Y:S04]  /*0800*/  STS [R22+0xa00], R27 ;  /* 0x000a001b16007388 */ /* 0x000fe80000000800 */
[----:B------:R-:W-:Y:S01]  /*0810*/  STS [R25+0xe00], R10 ;  /* 0x000e000a19007388 */ /* 0x000fe20000000800 */
[----:B------:R-:W-:-:S03]  /*0820*/  LOP3.LUT R19, R26, 0x3fc, RZ, 0xc0, !PT ;  /* 0x000003fc1a137812 */ /* 0x000fc600078ec0ff */
[----:B------:R-:W-:Y:S04]  /*0830*/  STS [R21+0x300], R16 ;  /* 0x0003001015007388 */ /* 0x000fe80000000800 */
[----:B------:R0:W-:Y:S04]  /*0840*/  STS [R4+0x700], R17 ;  /* 0x0007001104007388 */ /* 0x0001e80000000800 */
[----:B------:R1:W-:Y:S04]  /*0850*/  STS [R22+0xb00], R5 ;  /* 0x000b000516007388 */ /* 0x0003e80000000800 */
[----:B------:R2:W-:Y:S01]  /*0860*/  STS [R25+0xf00], R6 ;  /* 0x000f000619007388 */ /* 0x0005e20000000800 */
[C---:B------:R-:W-:Y:S01]  /*0870*/  LOP3.LUT R7, R19.reuse, 0x400, RZ, 0xfc, !PT ;  /* 0x0000040013077812 */ /* 0x040fe200078efcff */
[----:B0-----:R-:W0:Y:S01]  /*0880*/  LDC.64 R16, c[0x0][0x220] ;  /* 0x00008800ff107b82 */ /* 0x001e220000000a00 */
[----:B------:R-:W-:-:S02]  /*0890*/  LOP3.LUT R9, R19, 0x800, RZ, 0xfc, !PT ;  /* 0x0000080013097812 */ /* 0x000fc400078efcff */
[----:B------:R-:W-:Y:S02]  /*08a0*/  SHF.R.U32.HI R11, RZ, 0x8, R26 ;  /* 0x00000008ff0b7819 */ /* 0x000fe4000001161a */
[----:B------:R-:W-:Y:S02]  /*08b0*/  SHF.R.U32.HI R8, RZ, 0x6, R7 ;  /* 0x00000006ff087819 */ /* 0x000fe40000011607 */
[----:B------:R-:W-:Y:S02]  /*08c0*/  SHF.R.U32.HI R10, RZ, 0x6, R9 ;  /* 0x00000006ff0a7819 */ /* 0x000fe40000011609 */
[----:B------:R-:W-:Y:S02]  /*08d0*/  SGXT.U32 R7, R11, 0x2 ;  /* 0x000000020b07781a */ /* 0x000fe40000000000 */
[----:B------:R-:W-:Y:S02]  /*08e0*/  LOP3.LUT R9, R8, 0x1c, RZ, 0xc0, !PT ;  /* 0x0000001c08097812 */ /* 0x000fe400078ec0ff */
[----:B------:R-:W-:-:S02]  /*08f0*/  LOP3.LUT R11, R10, 0x2c, RZ, 0xc0, !PT ;  /* 0x0000002c0a0b7812 */ /* 0x000fc400078ec0ff */
[----:B------:R-:W-:Y:S02]  /*0900*/  LOP3.LUT R4, R7, 0x3fc, R26, 0xf8, !PT ;  /* 0x000003fc07047812 */ /* 0x000fe400078ef81a */
[----:B------:R-:W-:Y:S01]  /*0910*/  LEA R8, R7, UR4, 0x2 ;  /* 0x0000000407087c11 */ /* 0x000fe2000f8e10ff */
[----:B------:R-:W-:Y:S01]  /*0920*/  VIADD R10, R9, UR4 ;  /* 0x00000004090a7c36 */ /* 0x000fe20008000000 */
[----:B------:R-:W-:Y:S01]  /*0930*/  LEA R4, R4, UR4, 0x2 ;  /* 0x0000000404047c11 */ /* 0x000fe2000f8e10ff */
[----:B------:R-:W-:Y:S01]  /*0940*/  BAR.SYNC.DEFER_BLOCKING 0x0 ;  /* 0x0000000000007b1d */ /* 0x000fe20000010000 */
[----:B------:R-:W-:Y:S02]  /*0950*/  VIADD R12, R11, UR4 ;  /* 0x000000040b0c7c36 */ /* 0x000fe40008000000 */
[C---:B------:R-:W-:Y:S02]  /*0960*/  IMAD R18, R19.reuse, 0x4, R8 ;  /* 0x0000000413127824 */ /* 0x040fe400078e0208 */
[----:B------:R-:W-:-:S02]  /*0970*/  IMAD R20, R19, 0x4, R10 ;  /* 0x0000000413147824 */ /* 0x000fc400078e020a */
[----:B-1----:R-:W-:Y:S01]  /*0980*/  IMAD R22, R19, 0x4, R12 ;  /* 0x0000000413167824 */ /* 0x002fe200078e020c */
[----:B------:R-:W-:Y:S04]  /*0990*/  LDS R4, [R4] ;  /* 0x0000000004047984 */ /* 0x000fe80000000800 */
[----:B------:R-:W-:Y:S04]  /*09a0*/  LDS R5, [R18+0x4] ;  /* 0x0000040012057984 */ /* 0x000fe80000000800 */
[----:B------:R-:W-:Y:S04]  /*09b0*/  LDS R6, [R18+0x8] ;  /* 0x0000080012067984 */ /* 0x000fe80000000800 */
[----:B------:R-:W1:Y:S04]  /*09c0*/  LDS R7, [R18+0xc] ;  /* 0x00000c0012077984 */ /* 0x000e680000000800 */
[----:B------:R-:W-:Y:S04]  /*09d0*/  LDS R8, [R20+0x1000] ;  /* 0x0010000014087984 */ /* 0x000fe80000000800 */
[----:B------:R-:W-:Y:S04]  /*09e0*/  LDS R9, [R20+0x1004] ;  /* 0x0010040014097984 */ /* 0x000fe80000000800 */
[----:B------:R-:W-:Y:S04]  /*09f0*/  LDS R10, [R20+0x1008] ;  /* 0x00100800140a7984 */ /* 0x000fe80000000800 */
[----:B------:R3:W4:Y:S04]  /*0a00*/  LDS R11, [R20+0x100c] ;  /* 0x00100c00140b7984 */ /* 0x0007280000000800 */
[----:B------:R-:W-:Y:S04]  /*0a10*/  LDS R12, [R22+0x2000] ;  /* 0x00200000160c7984 */ /* 0x000fe80000000800 */
[----:B------:R-:W-:Y:S04]  /*0a20*/  LDS R13, [R22+0x2004] ;  /* 0x00200400160d7984 */ /* 0x000fe80000000800 */
[----:B------:R-:W-:Y:S04]  /*0a30*/  LDS R14, [R22+0x2008] ;  /* 0x00200800160e7984 */ /* 0x000fe80000000800 */
[----:B------:R-:W5:Y:S01]  /*0a40*/  LDS R15, [R22+0x200c] ;  /* 0x00200c00160f7984 */ /* 0x000f620000000800 */
[----:B------:R-:W-:-:S02]  /*0a50*/  LOP3.LUT R21, R3, 0xfc, RZ, 0xc0, !PT ;  /* 0x000000fc03157812 */ /* 0x000fc400078ec0ff */
[----:B------:R-:W-:Y:S02]  /*0a60*/  SGXT.U32 R3, R0, 0x2 ;  /* 0x000000020003781a */ /* 0x000fe40000000000 */
[----:B------:R-:W-:Y:S02]  /*0a70*/  PRMT R2, R21, 0x6540, R2 ;  /* 0x0000654015027816 */ /* 0x000fe40000000002 */
[----:B------:R-:W-:Y:S02]  /*0a80*/  LOP3.LUT R3, R24, R3, RZ, 0xfc, !PT ;  /* 0x0000000318037212 */ /* 0x000fe400078efcff */
[----:B------:R-:W-:Y:S02]  /*0a90*/  ISETP.GE.AND P0, PT, R2, 0x100, PT ;  /* 0x000001000200780c */ /* 0x000fe40003f06270 */
[----:B------:R-:W-:Y:S01]  /*0aa0*/  LOP3.LUT R0, R19, 0xc00, RZ, 0xfc, !PT ;  /* 0x00000c0013007812 */ /* 0x000fe200078efcff */
[----:B------:R-:W-:-:S03]  /*0ab0*/  IMAD R23, R3, 0x100, R2 ;  /* 0x0000010003177824 */ /* 0x000fc600078e0202 */
[----:B------:R-:W-:Y:S01]  /*0ac0*/  SHF.R.U32.HI R0, RZ, 0x6, R0 ;  /* 0x00000006ff007819 */ /* 0x000fe20000011600 */
[C---:B------:R-:W-:Y:S02]  /*0ad0*/  VIADD R21, R23.reuse, 0x400 ;  /* 0x0000040017157836 */ /* 0x040fe40000000000 */
[C---:B--2---:R-:W-:Y:S01]  /*0ae0*/  VIADD R25, R23.reuse, 0x800 ;  /* 0x0000080017197836 */ /* 0x044fe20000000000 */
[----:B------:R-:W-:Y:S01]  /*0af0*/  LOP3.LUT R0, R0, 0x3c, RZ, 0xc0, !PT ;  /* 0x0000003c00007812 */ /* 0x000fe200078ec0ff */
[----:B0-----:R-:W-:-:S04]  /*0b00*/  IMAD.WIDE R2, R23, 0x4, R16 ;  /* 0x0000000417027825 */ /* 0x001fc800078e0210 */
[--C-:B---3--:R-:W-:Y:S01]  /*0b10*/  IMAD.WIDE R20, R21, 0x4, R16.reuse ;  /* 0x0000000415147825 */ /* 0x108fe200078e0210 */
[----:B-1----:R0:W-:Y:S03]  /*0b20*/  @!P0 STG.E.128 desc[UR6][R2.64], R4 ;  /* 0x0000000402008986 */ /* 0x0021e6000c101d06 */
[----:B------:R-:W-:Y:S01]  /*0b30*/  IMAD.WIDE R24, R25, 0x4, R16 ;  /* 0x0000000419187825 */ /* 0x000fe200078e0210 */
[----:B----4-:R0:W-:Y:S03]  /*0b40*/  @!P0 STG.E.128 desc[UR6][R20.64], R8 ;  /* 0x0000000814008986 */ /* 0x0101e6000c101d06 */
[----:B------:R-:W-:-:S04]  /*0b50*/  VIADD R0, R0, UR4 ;  /* 0x0000000400007c36 */ /* 0x000fc80008000000 */
[----:B------:R-:W-:Y:S01]  /*0b60*/  IMAD R0, R19, 0x4, R0 ;  /* 0x0000000413007824 */ /* 0x000fe200078e0200 */
[----:B-----5:R0:W-:Y:S02]  /*0b70*/  @!P0 STG.E.128 desc[UR6][R24.64], R12 ;  /* 0x0000000c18008986 */ /* 0x0201e4000c101d06 */
[----:B0-----:R-:W-:Y:S05]  /*0b80*/  @P0 EXIT ;  /* 0x000000000000094d */ /* 0x001fea0003800000 */
[----:B0-----:R-:W-:Y:S01]  /*0b90*/  LDS R4, [R0+0x3000] ;  /* 0x0030000000047984 */ /* 0x001fe20000000800 */
[----:B------:R-:W-:-:S03]  /*0ba0*/  VIADD R23, R23, 0xc00 ;  /* 0x00000c0017177836 */ /* 0x000fc60000000000 */
[----:B------:R-:W-:Y:S01]  /*0bb0*/  LDS R5, [R0+0x3004] ;  /* 0x0030040000057984 */ /* 0x000fe20000000800 */
[----:B------:R-:W-:-:S03]  /*0bc0*/  IMAD.WIDE R16, R23, 0x4, R16 ;  /* 0x0000000417107825 */ /* 0x000fc600078e0210 */
[----:B------:R-:W-:Y:S04]  /*0bd0*/  LDS R6, [R0+0x3008] ;  /* 0x0030080000067984 */ /* 0x000fe80000000800 */
[----:B------:R-:W0:Y:S04]  /*0be0*/  LDS R7, [R0+0x300c] ;  /* 0x00300c0000077984 */ /* 0x000e280000000800 */
[----:B0-----:R-:W-:Y:S01]  /*0bf0*/  STG.E.128 desc[UR6][R16.64], R4 ;  /* 0x0000000410007986 */ /* 0x001fe2000c101d06 */
[----:B------:R-:W-:Y:S05]  /*0c00*/  EXIT ;  /* 0x000000000000794d */ /* 0x000fea0003800000 */
.L_x_0:
[----:B------:R-:W-:-:S00]  /*0c10*/  BRA `(.L_x_0) ;  /* 0xfffffffc00fc7947 */ /* 0x000fc0000383ffff */
[----:B------:R-:W-:-:S00]  /*0c20*/  NOP ;  /* 0x0000000000007918 */ /* 0x000fc00000000000 */
        /* <DEDUP_REMOVED lines=13> */
.L_x_1:


//--------------------- .nv.shared.triton_poi_fused_convolution_max_pool2d_with_indices_relu_14 --------------------------
	.section	.nv.shared.triton_poi_fused_convolution_max_pool2d_with_indices_relu_14,"aw",@nobits
	.sectionflags	@""
	.align	16
	.zero		1024


//--------------------- .nv.constant0.triton_poi_fused_convolution_max_pool2d_with_indices_relu_14 --------------------------
	.section	.nv.constant0.triton_poi_fused_convolution_max_pool2d_with_indices_relu_14,"a",@progbits
	.sectionflags	@""
	.align	4
.nv.constant0.triton_poi_fused_convolution_max_pool2d_with_indices_relu_14:
	.zero		560
